	.headerflags	@"EF_CUDA_TEXMODE_UNIFIED EF_CUDA_64BIT_ADDRESS EF_CUDA_ACCELERATORS EF_CUDA_SM90 EF_CUDA_VIRTUAL_SM(EF_CUDA_SM90)"
	.elftype	@"ET_EXEC"


//--------------------- .nv.info                  --------------------------
	.section	.nv.info,"",@"SHT_CUDA_INFO"
	.align	4


	//----- nvinfo : EIATTR_REGCOUNT
	.align		4
        /*0000*/ 	.byte	0x04, 0x2f
        /*0002*/ 	.short	(.L_1 - .L_0)
	.align		4
.L_0:
        /*0004*/ 	.word	index@(triton_poi_fused_max_pool2d_with_indices_11)
        /*0008*/ 	.word	0x00000012


	//----- nvinfo : EIATTR_MIN_STACK_SIZE
	.align		4
.L_1:
        /*000c*/ 	.byte	0x04, 0x12
        /*000e*/ 	.short	(.L_3 - .L_2)
	.align		4
.L_2:
        /*0010*/ 	.word	index@(triton_poi_fused_max_pool2d_with_indices_11)
        /*0014*/ 	.word	0x00000000


	//----- nvinfo : EIATTR_FRAME_SIZE
	.align		4
.L_3:
        /*0018*/ 	.byte	0x04, 0x11
        /*001a*/ 	.short	(.L_5 - .L_4)
	.align		4
.L_4:
        /*001c*/ 	.word	index@(triton_poi_fused_max_pool2d_with_indices_11)
        /*0020*/ 	.word	0x00000000


	//----- nvinfo : EIATTR_MIN_STACK_SIZE
	.align		4
.L_5:
        /*0024*/ 	.byte	0x04, 0x12
        /*0026*/ 	.short	(.L_7 - .L_6)
	.align		4
.L_6:
        /*0028*/ 	.word	index@(triton_poi_fused_max_pool2d_with_indices_11)
        /*002c*/ 	.word	0x00000000
.L_7:


//--------------------- .nv.info.triton_poi_fused_max_pool2d_with_indices_11 --------------------------
	.section	.nv.info.triton_poi_fused_max_pool2d_with_indices_11,"",@"SHT_CUDA_INFO"
	.sectionflags	@""
	.align	4


	//----- nvinfo : EIATTR_CUDA_API_VERSION
	.align		4
        /*0000*/ 	.byte	0x04, 0x37
        /*0002*/ 	.short	(.L_9 - .L_8)
.L_8:
        /*0004*/ 	.word	0x0000007c


	//----- nvinfo : EIATTR_KPARAM_INFO
	.align		4
.L_9:
        /*0008*/ 	.byte	0x04, 0x17
        /*000a*/ 	.short	(.L_11 - .L_10)
.L_10:
        /*000c*/ 	.word	0x00000000
        /*0010*/ 	.short	0x0003
        /*0012*/ 	.short	0x0018
        /*0014*/ 	.byte	0x00, 0xf0, 0x11, 0x00


	//----- nvinfo : EIATTR_KPARAM_INFO
	.align		4
.L_11:
        /*0018*/ 	.byte	0x04, 0x17
        /*001a*/ 	.short	(.L_13 - .L_12)
.L_12:
        /*001c*/ 	.word	0x00000000
        /*0020*/ 	.short	0x0002
        /*0022*/ 	.short	0x0010
        /*0024*/ 	.byte	0x00, 0xf4, 0x21, 0x00


	//----- nvinfo : EIATTR_KPARAM_INFO
	.align		4
.L_13:
        /*0028*/ 	.byte	0x04, 0x17
        /*002a*/ 	.short	(.L_15 - .L_14)
.L_14:
        /*002c*/ 	.word	0x00000000
        /*0030*/ 	.short	0x0001
        /*0032*/ 	.short	0x0008
        /*0034*/ 	.byte	0x00, 0xf4, 0x21, 0x00


	//----- nvinfo : EIATTR_KPARAM_INFO
	.align		4
.L_15:
        /*0038*/ 	.byte	0x04, 0x17
        /*003a*/ 	.short	(.L_17 - .L_16)
.L_16:
        /*003c*/ 	.word	0x00000000
        /*0040*/ 	.short	0x0000
        /*0042*/ 	.short	0x0000
        /*0044*/ 	.byte	0x00, 0xf4, 0x21, 0x00


	//----- nvinfo : EIATTR_SPARSE_MMA_MASK
	.align		4
.L_17:
        /*0048*/ 	.byte	0x03, 0x50
        /*004a*/ 	.short	0x0000


	//----- nvinfo : EIATTR_MAXREG_COUNT
	.align		4
        /*004c*/ 	.byte	0x03, 0x1b
        /*004e*/ 	.short	0x00ff


	//----- nvinfo : EIATTR_EXIT_INSTR_OFFSETS
	.align		4
        /*0050*/ 	.byte	0x04, 0x1c
        /*0052*/ 	.short	(.L_19 - .L_18)


	//   ....[0]....
.L_18:
        /*0054*/ 	.word	0x000004d0


	//----- nvinfo : EIATTR_REQNTID
	.align		4
.L_19:
        /*0058*/ 	.byte	0x04, 0x10
        /*005a*/ 	.short	(.L_21 - .L_20)
.L_20:
        /*005c*/ 	.word	0x00000080
        /*0060*/ 	.word	0x00000001
        /*0064*/ 	.word	0x00000001


	//----- nvinfo : EIATTR_CBANK_PARAM_SIZE
	.align		4
.L_21:
        /*0068*/ 	.byte	0x03, 0x19
        /*006a*/ 	.short	0x001c


	//----- nvinfo : EIATTR_PARAM_CBANK
	.align		4
        /*006c*/ 	.byte	0x04, 0x0a
        /*006e*/ 	.short	(.L_23 - .L_22)
	.align		4
.L_22:
        /*0070*/ 	.word	index@(.nv.constant0.triton_poi_fused_max_pool2d_with_indices_11)
        /*0074*/ 	.short	0x0210
        /*0076*/ 	.short	0x001c


	//----- nvinfo : EIATTR_SW_WAR
	.align		4
.L_23:
        /*0078*/ 	.byte	0x04, 0x36
        /*007a*/ 	.short	(.L_25 - .L_24)
.L_24:
        /*007c*/ 	.word	0x00000008
.L_25:


//--------------------- .nv.callgraph             --------------------------
	.section	.nv.callgraph,"",@"SHT_CUDA_CALLGRAPH"
	.align	4
	.sectionentsize	8
	.align		4
        /*0000*/ 	.word	0x00000000
	.align		4
        /*0004*/ 	.word	0xffffffff
	.align		4
        /*0008*/ 	.word	0x00000000
	.align		4
        /*000c*/ 	.word	0xfffffffe
	.align		4
        /*0010*/ 	.word	0x00000000
	.align		4
        /*0014*/ 	.word	0xfffffffd
	.align		4
        /*0018*/ 	.word	0x00000000
	.align		4
        /*001c*/ 	.word	0xfffffffc


//--------------------- .text.triton_poi_fused_max_pool2d_with_indices_11 --------------------------
	.section	.text.triton_poi_fused_max_pool2d_with_indices_11,"ax",@progbits
	.align	128
        .global         triton_poi_fused_max_pool2d_with_indices_11
        .type           triton_poi_fused_max_pool2d_with_indices_11,@function
        .size           triton_poi_fused_max_pool2d_with_indices_11,(.L_x_1 - triton_poi_fused_max_pool2d_with_indices_11)
        .other          triton_poi_fused_max_pool2d_with_indices_11,@"STO_CUDA_ENTRY STV_DEFAULT"
triton_poi_fused_max_pool2d_with_indices_11:
.text.triton_poi_fused_max_pool2d_with_indices_11:
[----:B------:R-:W-:Y:S01]  /*0000*/  LDC R1, c[0x0][0x28] ;  /* 0x00000a00ff017b82 */ /* 0x000fe20000000800 */
[----:B------:R-:W1:Y:S01]  /*0010*/  S2R R0, SR_TID.X ;  /* 0x0000000000007919 */ /* 0x000e620000002100 */
[----:B------:R-:W-:Y:S01]  /*0020*/  ULDC.64 UR4, c[0x0][0x208] ;  /* 0x0000820000047ab9 */ /* 0x000fe20000000a00 */
[----:B------:R-:W2:Y:S01]  /*0030*/  S2R R5, SR_CTAID.X ;  /* 0x0000000000057919 */ /* 0x000ea20000002500 */
[----:B-1----:R-:W-:Y:S01]  /*0040*/  IMAD.SHL.U32 R0, R0, 0x2, RZ ;  /* 0x0000000200007824 */ /* 0x002fe200078e00ff */
[----:B--2---:R-:W-:-:S04]  /*0050*/  SHF.R.S32.HI R7, RZ, 0x17, R5 ;  /* 0x00000017ff077819 */ /* 0x004fc80000011405 */
[----:B------:R-:W-:Y:S02]  /*0060*/  LOP3.LUT R0, R0, 0xfe, RZ, 0xc0, !PT ;  /* 0x000000fe00007812 */ /* 0x000fe400078ec0ff */
[----:B------:R-:W-:-:S03]  /*0070*/  SGXT R7, R7, 0x1 ;  /* 0x000000010707781a */ /* 0x000fc60000000200 */
[----:B------:R-:W-:-:S05]  /*0080*/  IMAD R0, R5, 0x100, R0 ;  /* 0x0000010005007824 */ /* 0x000fca00078e0200 */
[----:B------:R-:W-:Y:S02]  /*0090*/  SHF.R.S32.HI R3, RZ, 0x1f, R0 ;  /* 0x0000001fff037819 */ /* 0x000fe40000011400 */
[-C--:B------:R-:W-:Y:S02]  /*00a0*/  LEA.HI R8, R7, R0.reuse, RZ, 0x8 ;  /* 0x0000000007087211 */ /* 0x080fe400078f40ff */
[----:B------:R-:W-:Y:S02]  /*00b0*/  LEA.HI R4, R3, R0, RZ, 0x4 ;  /* 0x0000000003047211 */ /* 0x000fe400078f20ff */
[----:B------:R-:W1:Y:S02]  /*00c0*/  LDC.64 R2, c[0x0][0x210] ;  /* 0x00008400ff027b82 */ /* 0x000e640000000a00 */
[----:B------:R-:W-:Y:S02]  /*00d0*/  SHF.R.S32.HI R5, RZ, 0x4, R4 ;  /* 0x00000004ff057819 */ /* 0x000fe40000011404 */
[----:B------:R-:W-:-:S02]  /*00e0*/  LOP3.LUT R7, R4, 0xfffffff0, RZ, 0xc0, !PT ;  /* 0xfffffff004077812 */ /* 0x000fc400078ec0ff */
[----:B------:R-:W-:Y:S02]  /*00f0*/  LEA.HI R6, R5, R5, RZ, 0x4 ;  /* 0x0000000505067211 */ /* 0x000fe400078f20ff */
[----:B------:R-:W-:Y:S01]  /*0100*/  SHF.R.S32.HI R4, RZ, 0x8, R8 ;  /* 0x00000008ff047819 */ /* 0x000fe20000011408 */
[----:B------:R-:W-:Y:S01]  /*0110*/  IMAD.IADD R7, R0, 0x1, -R7 ;  /* 0x0000000100077824 */ /* 0x000fe200078e0a07 */
[----:B------:R-:W-:-:S03]  /*0120*/  LOP3.LUT R6, R6, 0xfffffff0, RZ, 0xc0, !PT ;  /* 0xfffffff006067812 */ /* 0x000fc600078ec0ff */
[----:B------:R-:W-:Y:S02]  /*0130*/  IMAD R8, R4, 0x400, R7 ;  /* 0x0000040004087824 */ /* 0x000fe400078e0207 */
[----:B------:R-:W-:-:S04]  /*0140*/  IMAD.IADD R5, R5, 0x1, -R6 ;  /* 0x0000000105057824 */ /* 0x000fc800078e0a06 */
[----:B------:R-:W-:-:S04]  /*0150*/  IMAD R13, R5, 0x20, R8 ;  /* 0x00000020050d7824 */ /* 0x000fc800078e0208 */
[C---:B------:R-:W-:Y:S02]  /*0160*/  VIADD R7, R13.reuse, 0x10 ;  /* 0x000000100d077836 */ /* 0x040fe40000000000 */
[----:B-1----:R-:W-:-:S04]  /*0170*/  IMAD.WIDE R8, R13, 0x4, R2 ;  /* 0x000000040d087825 */ /* 0x002fc800078e0202 */
[--C-:B------:R-:W-:Y:S02]  /*0180*/  IMAD.WIDE R6, R7, 0x4, R2.reuse ;  /* 0x0000000407067825 */ /* 0x100fe400078e0202 */
[----:B------:R-:W2:Y:S02]  /*0190*/  LDG.E.64 R8, desc[UR4][R8.64] ;  /* 0x0000000408087981 */ /* 0x000ea4000c1e1b00 */
[C---:B------:R-:W-:Y:S02]  /*01a0*/  VIADD R11, R13.reuse, 0x200 ;  /* 0x000002000d0b7836 */ /* 0x040fe40000000000 */
[----:B------:R-:W2:Y:S01]  /*01b0*/  LDG.E.64 R6, desc[UR4][R6.64] ;  /* 0x0000000406067981 */ /* 0x000ea2000c1e1b00 */
[----:B------:R-:W-:Y:S02]  /*01c0*/  VIADD R13, R13, 0x210 ;  /* 0x000002100d0d7836 */ /* 0x000fe40000000000 */
[----:B------:R-:W-:-:S06]  /*01d0*/  IMAD.WIDE R10, R11, 0x4, R2 ;  /* 0x000000040b0a7825 */ /* 0x000fcc00078e0202 */
[----:B------:R-:W3:Y:S01]  /*01e0*/  LDG.E.64 R10, desc[UR4][R10.64] ;  /* 0x000000040a0a7981 */ /* 0x000ee2000c1e1b00 */
[----:B------:R-:W-:Y:S01]  /*01f0*/  IMAD.WIDE R2, R13, 0x4, R2 ;  /* 0x000000040d027825 */ /* 0x000fe200078e0202 */
[----:B------:R-:W-:Y:S01]  /*0200*/  LEA.HI R14, R4, R4, RZ, 0x4 ;  /* 0x00000004040e7211 */ /* 0x000fe200078f20ff */
[----:B------:R-:W1:Y:S04]  /*0210*/  LDC.64 R12, c[0x0][0x218] ;  /* 0x00008600ff0c7b82 */ /* 0x000e680000000a00 */
[----:B------:R-:W4:Y:S01]  /*0220*/  LDG.E.64 R2, desc[UR4][R2.64] ;  /* 0x0000000402027981 */ /* 0x000f22000c1e1b00 */
[----:B------:R-:W-:Y:S01]  /*0230*/  LOP3.LUT R15, R14, 0x7ffffff0, RZ, 0xc0, !PT ;  /* 0x7ffffff00e0f7812 */ /* 0x000fe200078ec0ff */
[----:B------:R-:W-:-:S04]  /*0240*/  IMAD.SHL.U32 R5, R5, 0x2, RZ ;  /* 0x0000000205057824 */ /* 0x000fc800078e00ff */
[----:B------:R-:W-:Y:S02]  /*0250*/  IMAD.IADD R15, R4, 0x1, -R15 ;  /* 0x00000001040f7824 */ /* 0x000fe400078e0a0f */
[----:B-1----:R-:W-:Y:S01]  /*0260*/  IMAD.WIDE R12, R0, 0x4, R12 ;  /* 0x00000004000c7825 */ /* 0x002fe200078e020c */
[C---:B--2---:R-:W-:Y:S02]  /*0270*/  FSETP.GT.AND P6, PT, R6.reuse, R8, PT ;  /* 0x000000080600720b */ /* 0x044fe40003fc4000 */
[C---:B------:R-:W-:Y:S02]  /*0280*/  FSETP.GT.AND P4, PT, R7.reuse, R9, PT ;  /* 0x000000090700720b */ /* 0x040fe40003f84000 */
[----:B------:R-:W-:Y:S02]  /*0290*/  FSETP.NAN.AND P0, PT, R6, R6, PT ;  /* 0x000000060600720b */ /* 0x000fe40003f08000 */
[----:B------:R-:W-:Y:S02]  /*02a0*/  FSETP.NAN.AND P1, PT, R7, R7, PT ;  /* 0x000000070700720b */ /* 0x000fe40003f28000 */
[----:B------:R-:W-:-:S02]  /*02b0*/  SEL R14, RZ, 0x1, !P6 ;  /* 0x00000001ff0e7807 */ /* 0x000fc40007000000 */
[----:B---3--:R-:W-:Y:S02]  /*02c0*/  FSETP.NAN.AND P5, PT, R10, R10, PT ;  /* 0x0000000a0a00720b */ /* 0x008fe40003fa8000 */
[----:B------:R-:W-:Y:S02]  /*02d0*/  FSETP.NAN.AND P3, PT, R11, R11, PT ;  /* 0x0000000b0b00720b */ /* 0x000fe40003f68000 */
[----:B------:R-:W-:Y:S02]  /*02e0*/  @!P6 FSEL R6, R6, R8, P0 ;  /* 0x000000080606e208 */ /* 0x000fe40000000000 */
[----:B------:R-:W-:Y:S02]  /*02f0*/  @!P4 FSEL R7, R7, R9, P1 ;  /* 0x000000090707c208 */ /* 0x000fe40000800000 */
[----:B------:R-:W-:Y:S01]  /*0300*/  FSETP.GEU.AND P2, PT, R6, R10, PT ;  /* 0x0000000a0600720b */ /* 0x000fe20003f4e000 */
[----:B------:R-:W1:Y:S01]  /*0310*/  LDC.64 R8, c[0x0][0x220] ;  /* 0x00008800ff087b82 */ /* 0x000e620000000a00 */
[----:B------:R-:W-:-:S02]  /*0320*/  FSETP.GEU.AND P6, PT, R7, R11, PT ;  /* 0x0000000b0700720b */ /* 0x000fc40003fce000 */
[----:B----4-:R-:W-:Y:S02]  /*0330*/  FSETP.NAN.AND P0, PT, R2, R2, PT ;  /* 0x000000020200720b */ /* 0x010fe40003f08000 */
[----:B------:R-:W-:Y:S02]  /*0340*/  @!P5 FSEL R10, R10, R6, !P2 ;  /* 0x000000060a0ad208 */ /* 0x000fe40005000000 */
[----:B------:R-:W-:Y:S02]  /*0350*/  SEL R4, RZ, 0x1, !P4 ;  /* 0x00000001ff047807 */ /* 0x000fe40006000000 */
[----:B------:R-:W-:Y:S02]  /*0360*/  @!P3 FSEL R11, R11, R7, !P6 ;  /* 0x000000070b0bb208 */ /* 0x000fe40007000000 */
[----:B------:R-:W-:Y:S02]  /*0370*/  FSETP.NAN.AND P1, PT, R3, R3, PT ;  /* 0x000000030300720b */ /* 0x000fe40003f28000 */
[----:B------:R-:W-:-:S02]  /*0380*/  FSETP.GEU.AND P3, PT, R10, R2, PT ;  /* 0x000000020a00720b */ /* 0x000fc40003f6e000 */
[----:B------:R-:W-:Y:S02]  /*0390*/  SEL R14, R14, 0x2, P2 ;  /* 0x000000020e0e7807 */ /* 0x000fe40001000000 */
[----:B------:R-:W-:Y:S02]  /*03a0*/  SEL R4, R4, 0x2, P6 ;  /* 0x0000000204047807 */ /* 0x000fe40003000000 */
[----:B------:R-:W-:Y:S02]  /*03b0*/  FSETP.GEU.AND P2, PT, R11, R3, PT ;  /* 0x000000030b00720b */ /* 0x000fe40003f4e000 */
[----:B------:R-:W-:Y:S02]  /*03c0*/  SEL R14, R14, 0x3, P3 ;  /* 0x000000030e0e7807 */ /* 0x000fe40001800000 */
[----:B------:R-:W-:Y:S01]  /*03d0*/  SEL R6, R4, 0x3, P2 ;  /* 0x0000000304067807 */ /* 0x000fe20001000000 */
[----:B-1----:R-:W-:Y:S01]  /*03e0*/  IMAD.WIDE R8, R0, 0x8, R8 ;  /* 0x0000000800087825 */ /* 0x002fe200078e0208 */
[----:B------:R-:W-:-:S02]  /*03f0*/  @!P0 SEL R2, R2, R10, !P3 ;  /* 0x0000000a02028207 */ /* 0x000fc40005800000 */
[----:B------:R-:W-:Y:S02]  /*0400*/  SHF.R.U32.HI R10, RZ, 0x1, R14 ;  /* 0x00000001ff0a7819 */ /* 0x000fe4000001160e */
[----:B------:R-:W-:Y:S02]  /*0410*/  LOP3.LUT R4, R5, 0x1, R14, 0xf8, !PT ;  /* 0x0000000105047812 */ /* 0x000fe400078ef80e */
[----:B------:R-:W-:Y:S02]  /*0420*/  SHF.R.U32.HI R14, RZ, 0x1, R6 ;  /* 0x00000001ff0e7819 */ /* 0x000fe40000011606 */
[----:B------:R-:W-:Y:S02]  /*0430*/  LOP3.LUT R6, R5, 0x1, R6, 0xf8, !PT ;  /* 0x0000000105067812 */ /* 0x000fe400078ef806 */
[----:B------:R-:W-:Y:S01]  /*0440*/  @!P1 SEL R3, R3, R11, !P2 ;  /* 0x0000000b03039207 */ /* 0x000fe20005000000 */
[C---:B------:R-:W-:Y:S01]  /*0450*/  IMAD R11, R15.reuse, 0x2, R10 ;  /* 0x000000020f0b7824 */ /* 0x040fe200078e020a */
[----:B------:R-:W-:Y:S01]  /*0460*/  SHF.R.S32.HI R5, RZ, 0x1f, R4 ;  /* 0x0000001fff057819 */ /* 0x000fe20000011404 */
[----:B------:R-:W-:Y:S01]  /*0470*/  IMAD R15, R15, 0x2, R14 ;  /* 0x000000020f0f7824 */ /* 0x000fe200078e020e */
[----:B------:R-:W-:Y:S01]  /*0480*/  SHF.R.S32.HI R7, RZ, 0x1f, R6 ;  /* 0x0000001fff077819 */ /* 0x000fe20000011406 */
[----:B------:R-:W-:Y:S01]  /*0490*/  STG.E.64 desc[UR4][R12.64], R2 ;  /* 0x000000020c007986 */ /* 0x000fe2000c101b04 */
[----:B------:R-:W-:-:S04]  /*04a0*/  IMAD.WIDE R4, R11, 0x20, R4 ;  /* 0x000000200b047825 */ /* 0x000fc800078e0204 */
[----:B------:R-:W-:-:S05]  /*04b0*/  IMAD.WIDE R6, R15, 0x20, R6 ;  /* 0x000000200f067825 */ /* 0x000fca00078e0206 */
[----:B------:R-:W-:Y:S01]  /*04c0*/  STG.E.128 desc[UR4][R8.64], R4 ;  /* 0x0000000408007986 */ /* 0x000fe2000c101d04 */
[----:B------:R-:W-:Y:S05]  /*04d0*/  EXIT ;  /* 0x000000000000794d */ /* 0x000fea0003800000 */
.L_x_0:
[----:B------:R-:W-:-:S00]  /*04e0*/  BRA `(.L_x_0) ;  /* 0xfffffffc00fc7947 */ /* 0x000fc0000383ffff */
[----:B------:R-:W-:-:S00]  /*04f0*/  NOP ;  /* 0x0000000000007918 */ /* 0x000fc00000000000 */
        /* <DEDUP_REMOVED lines=8> */
.L_x_1:


//--------------------- .nv.constant0.triton_poi_fused_max_pool2d_with_indices_11 --------------------------
	.section	.nv.constant0.triton_poi_fused_max_pool2d_with_indices_11,"a",@progbits
	.sectionflags	@""
	.align	4
.nv.constant0.triton_poi_fused_max_pool2d_with_indices_11:
	.zero		556
